	.headerflags	@"EF_CUDA_TEXMODE_UNIFIED EF_CUDA_64BIT_ADDRESS EF_CUDA_ACCELERATORS EF_CUDA_SM90 EF_CUDA_VIRTUAL_SM(EF_CUDA_SM90)"
	.elftype	@"ET_EXEC"


//--------------------- .nv.info                  --------------------------
	.section	.nv.info,"",@"SHT_CUDA_INFO"
	.align	4


	//----- nvinfo : EIATTR_REGCOUNT
	.align		4
        /*0000*/ 	.byte	0x04, 0x2f
        /*0002*/ 	.short	(.L_1 - .L_0)
	.align		4
.L_0:
        /*0004*/ 	.word	index@(triton_poi_fused__to_copy_14)
        /*0008*/ 	.word	0x0000000a


	//----- nvinfo : EIATTR_MIN_STACK_SIZE
	.align		4
.L_1:
        /*000c*/ 	.byte	0x04, 0x12
        /*000e*/ 	.short	(.L_3 - .L_2)
	.align		4
.L_2:
        /*0010*/ 	.word	index@(triton_poi_fused__to_copy_14)
        /*0014*/ 	.word	0x00000000


	//----- nvinfo : EIATTR_FRAME_SIZE
	.align		4
.L_3:
        /*0018*/ 	.byte	0x04, 0x11
        /*001a*/ 	.short	(.L_5 - .L_4)
	.align		4
.L_4:
        /*001c*/ 	.word	index@(triton_poi_fused__to_copy_14)
        /*0020*/ 	.word	0x00000000


	//----- nvinfo : EIATTR_MIN_STACK_SIZE
	.align		4
.L_5:
        /*0024*/ 	.byte	0x04, 0x12
        /*0026*/ 	.short	(.L_7 - .L_6)
	.align		4
.L_6:
        /*0028*/ 	.word	index@(triton_poi_fused__to_copy_14)
        /*002c*/ 	.word	0x00000000
.L_7:


//--------------------- .nv.info.triton_poi_fused__to_copy_14 --------------------------
	.section	.nv.info.triton_poi_fused__to_copy_14,"",@"SHT_CUDA_INFO"
	.sectionflags	@""
	.align	4


	//----- nvinfo : EIATTR_CUDA_API_VERSION
	.align		4
        /*0000*/ 	.byte	0x04, 0x37
        /*0002*/ 	.short	(.L_9 - .L_8)
.L_8:
        /*0004*/ 	.word	0x0000007c


	//----- nvinfo : EIATTR_KPARAM_INFO
	.align		4
.L_9:
        /*0008*/ 	.byte	0x04, 0x17
        /*000a*/ 	.short	(.L_11 - .L_10)
.L_10:
        /*000c*/ 	.word	0x00000000
        /*0010*/ 	.short	0x0001
        /*0012*/ 	.short	0x0008
        /*0014*/ 	.byte	0x00, 0xf0, 0x11, 0x00


	//----- nvinfo : EIATTR_KPARAM_INFO
	.align		4
.L_11:
        /*0018*/ 	.byte	0x04, 0x17
        /*001a*/ 	.short	(.L_13 - .L_12)
.L_12:
        /*001c*/ 	.word	0x00000000
        /*0020*/ 	.short	0x0000
        /*0022*/ 	.short	0x0000
        /*0024*/ 	.byte	0x00, 0xf4, 0x21, 0x00


	//----- nvinfo : EIATTR_SPARSE_MMA_MASK
	.align		4
.L_13:
        /*0028*/ 	.byte	0x03, 0x50
        /*002a*/ 	.short	0x0000


	//----- nvinfo : EIATTR_MAXREG_COUNT
	.align		4
        /*002c*/ 	.byte	0x03, 0x1b
        /*002e*/ 	.short	0x00ff


	//----- nvinfo : EIATTR_EXIT_INSTR_OFFSETS
	.align		4
        /*0030*/ 	.byte	0x04, 0x1c
        /*0032*/ 	.short	(.L_15 - .L_14)


	//   ....[0]....
.L_14:
        /*0034*/ 	.word	0x00000140


	//   ....[1]....
        /*0038*/ 	.word	0x00000170


	//----- nvinfo : EIATTR_REQNTID
	.align		4
.L_15:
        /*003c*/ 	.byte	0x04, 0x10
        /*003e*/ 	.short	(.L_17 - .L_16)
.L_16:
        /*0040*/ 	.word	0x00000020
        /*0044*/ 	.word	0x00000001
        /*0048*/ 	.word	0x00000001


	//----- nvinfo : EIATTR_CBANK_PARAM_SIZE
	.align		4
.L_17:
        /*004c*/ 	.byte	0x03, 0x19
        /*004e*/ 	.short	0x000c


	//----- nvinfo : EIATTR_PARAM_CBANK
	.align		4
        /*0050*/ 	.byte	0x04, 0x0a
        /*0052*/ 	.short	(.L_19 - .L_18)
	.align		4
.L_18:
        /*0054*/ 	.word	index@(.nv.constant0.triton_poi_fused__to_copy_14)
        /*0058*/ 	.short	0x0210
        /*005a*/ 	.short	0x000c


	//----- nvinfo : EIATTR_SW_WAR
	.align		4
.L_19:
        /*005c*/ 	.byte	0x04, 0x36
        /*005e*/ 	.short	(.L_21 - .L_20)
.L_20:
        /*0060*/ 	.word	0x00000008
.L_21:


//--------------------- .nv.callgraph             --------------------------
	.section	.nv.callgraph,"",@"SHT_CUDA_CALLGRAPH"
	.align	4
	.sectionentsize	8
	.align		4
        /*0000*/ 	.word	0x00000000
	.align		4
        /*0004*/ 	.word	0xffffffff
	.align		4
        /*0008*/ 	.word	0x00000000
	.align		4
        /*000c*/ 	.word	0xfffffffe
	.align		4
        /*0010*/ 	.word	0x00000000
	.align		4
        /*0014*/ 	.word	0xfffffffd
	.align		4
        /*0018*/ 	.word	0x00000000
	.align		4
        /*001c*/ 	.word	0xfffffffc


//--------------------- .text.triton_poi_fused__to_copy_14 --------------------------
	.section	.text.triton_poi_fused__to_copy_14,"ax",@progbits
	.align	128
        .global         triton_poi_fused__to_copy_14
        .type           triton_poi_fused__to_copy_14,@function
        .size           triton_poi_fused__to_copy_14,(.L_x_1 - triton_poi_fused__to_copy_14)
        .other          triton_poi_fused__to_copy_14,@"STO_CUDA_ENTRY STV_DEFAULT"
triton_poi_fused__to_copy_14:
.text.triton_poi_fused__to_copy_14:
[----:B------:R-:W0:Y:S02]  /*0000*/  LDC R1, c[0x0][0x28] ;  /* 0x00000a00ff017b82 */ /* 0x000e240000000800 */
[----:B------:R-:W1:Y:S01]  /*0010*/  S2R R0, SR_TID.X ;  /* 0x0000000000007919 */ /* 0x000e620000002100 */
[----:B------:R-:W2:Y:S01]  /*0020*/  S2R R5, SR_CTAID.X ;  /* 0x0000000000057919 */ /* 0x000ea20000002500 */
[----:B-1----:R-:W-:-:S05]  /*0030*/  IMAD.SHL.U32 R0, R0, 0x2, RZ ;  /* 0x0000000200007824 */ /* 0x002fca00078e00ff */
[----:B------:R-:W-:-:S05]  /*0040*/  LOP3.LUT R0, R0, 0x3e, RZ, 0xc0, !PT ;  /* 0x0000003e00007812 */ /* 0x000fca00078ec0ff */
[----:B--2---:R-:W-:-:S04]  /*0050*/  IMAD R5, R5, 0x40, R0 ;  /* 0x0000004005057824 */ /* 0x004fc800078e0200 */
[C---:B------:R-:W-:Y:S01]  /*0060*/  VIADD R0, R5.reuse, 0x1 ;  /* 0x0000000105007836 */ /* 0x040fe20000000000 */
[----:B------:R-:W-:Y:S02]  /*0070*/  I2FP.F32.S32 R2, R5 ;  /* 0x0000000500027245 */ /* 0x000fe40000201400 */
[----:B------:R-:W-:Y:S02]  /*0080*/  ISETP.GE.AND P0, PT, R5, 0x40, PT ;  /* 0x000000400500780c */ /* 0x000fe40003f06270 */
[----:B------:R-:W-:Y:S01]  /*0090*/  I2FP.F32.S32 R0, R0 ;  /* 0x0000000000007245 */ /* 0x000fe20000201400 */
[----:B------:R-:W-:Y:S02]  /*00a0*/  FMUL R4, R2, 0.4920634925365447998 ;  /* 0x3efbefbf02047820 */ /* 0x000fe40000400000 */
[----:B------:R-:W1:Y:S02]  /*00b0*/  LDC.64 R2, c[0x0][0x210] ;  /* 0x00008400ff027b82 */ /* 0x000e640000000a00 */
[----:B------:R-:W-:Y:S01]  /*00c0*/  FMUL R0, R0, 0.4920634925365447998 ;  /* 0x3efbefbf00007820 */ /* 0x000fe20000400000 */
[----:B------:R-:W-:-:S04]  /*00d0*/  FMNMX R4, RZ, R4, !PT ;  /* 0x00000004ff047209 */ /* 0x000fc80007800000 */
[----:B------:R-:W-:Y:S02]  /*00e0*/  FMNMX R0, RZ, R0, !PT ;  /* 0x00000000ff007209 */ /* 0x000fe40007800000 */
[----:B------:R-:W2:Y:S08]  /*00f0*/  F2I.TRUNC.NTZ R4, R4 ;  /* 0x0000000400047305 */ /* 0x000eb0000020f100 */
[----:B------:R-:W3:Y:S01]  /*0100*/  F2I.TRUNC.NTZ R6, R0 ;  /* 0x0000000000067305 */ /* 0x000ee2000020f100 */
[----:B-1----:R-:W-:Y:S01]  /*0110*/  IMAD.WIDE R2, R5, 0x8, R2 ;  /* 0x0000000805027825 */ /* 0x002fe200078e0202 */
[----:B--2---:R-:W-:-:S02]  /*0120*/  SHF.R.S32.HI R5, RZ, 0x1f, R4 ;  /* 0x0000001fff057819 */ /* 0x004fc40000011404 */
[----:B---3--:R-:W-:Y:S01]  /*0130*/  SHF.R.S32.HI R7, RZ, 0x1f, R6 ;  /* 0x0000001fff077819 */ /* 0x008fe20000011406 */
[----:B------:R-:W-:Y:S06]  /*0140*/  @P0 EXIT ;  /* 0x000000000000094d */ /* 0x000fec0003800000 */
[----:B------:R-:W-:Y:S02]  /*0150*/  ULDC.64 UR4, c[0x0][0x208] ;  /* 0x0000820000047ab9 */ /* 0x000fe40000000a00 */
[----:B------:R-:W-:Y:S01]  /*0160*/  STG.E.128 desc[UR4][R2.64], R4 ;  /* 0x0000000402007986 */ /* 0x000fe2000c101d04 */
[----:B------:R-:W-:Y:S05]  /*0170*/  EXIT ;  /* 0x000000000000794d */ /* 0x000fea0003800000 */
.L_x_0:
[----:B------:R-:W-:-:S00]  /*0180*/  BRA `(.L_x_0) ;  /* 0xfffffffc00fc7947 */ /* 0x000fc0000383ffff */
[----:B------:R-:W-:-:S00]  /*0190*/  NOP ;  /* 0x0000000000007918 */ /* 0x000fc00000000000 */
        /* <DEDUP_REMOVED lines=14> */
.L_x_1:


//--------------------- .nv.constant0.triton_poi_fused__to_copy_14 --------------------------
	.section	.nv.constant0.triton_poi_fused__to_copy_14,"a",@progbits
	.sectionflags	@""
	.align	4
.nv.constant0.triton_poi_fused__to_copy_14:
	.zero		540
